//
// Generated by NVIDIA NVVM Compiler
//
// Compiler Build ID: CL-36424714
// Cuda compilation tools, release 13.0, V13.0.88
// Based on NVVM 20.0.0
//

.version 9.0
.target sm_100
.address_size 64


.entry _Z7collatzllPi(
	.param .u64 _Z7collatzllPi_param_0,
	.param .u64 _Z7collatzllPi_param_1,
	.param .u64 .ptr .align 1 _Z7collatzllPi_param_2
)
{
	.reg .pred 	%p<6>;
	.reg .b32 	%r<13>;
	.reg .b64 	%rd<17>;

	ld.param.u64 	%rd7, [_Z7collatzllPi_param_0];
	ld.param.u64 	%rd8, [_Z7collatzllPi_param_1];
	ld.param.u64 	%rd9, [_Z7collatzllPi_param_2];
	cvta.to.global.u64 	%rd1, %rd9;
	mov.u32 	%r4, %tid.x;
	cvt.u64.u32 	%rd10, %r4;
	mov.u32 	%r5, %ctaid.x;
	mov.u32 	%r6, %ntid.x;
	mul.wide.u32 	%rd11, %r5, %r6;
	add.s64 	%rd12, %rd11, %rd10;
	shl.b64 	%rd13, %rd12, 1;
	add.s64 	%rd15, %rd13, %rd7;
	setp.gt.s64 	%p1, %rd15, %rd8;
	@%p1 bra 	$L__BB0_9;
	setp.eq.s64 	%p2, %rd15, 1;
	mov.b32 	%r12, 1;
	@%p2 bra 	$L__BB0_7;
	mov.b32 	%r12, 1;
$L__BB0_3:
	add.s32 	%r12, %r12, 1;
	and.b64  	%rd14, %rd15, 1;
	setp.eq.b64 	%p3, %rd14, 1;
	@%p3 bra 	$L__BB0_5;
	shr.s64 	%rd15, %rd15, 1;
	bra.uni 	$L__BB0_6;
$L__BB0_5:
	mad.lo.s64 	%rd15, %rd15, 3, 1;
$L__BB0_6:
	setp.ne.s64 	%p4, %rd15, 1;
	@%p4 bra 	$L__BB0_3;
$L__BB0_7:
	ld.global.u32 	%r9, [%rd1];
	setp.le.s32 	%p5, %r12, %r9;
	@%p5 bra 	$L__BB0_9;
	atom.global.max.s32 	%r10, [%rd1], %r12;
$L__BB0_9:
	ret;

}


// ===== COMPILED SASS (sm_100) =====

	.target	sm_100

	.elftype	@"ET_EXEC"


//--------------------- .note.nv.tkinfo           --------------------------
	.section	.note.nv.tkinfo,"",@"SHT_NOTE"
	.sectionflags	@"SHF_NOTE_NV_TKINFO"
	.tkinfo
        /*0018*/ 	.word	0x00000002
        /*0030*/ 	.string	""
        /*0030*/ 	.string	"ptxas"
        /*0030*/ 	.string	"Cuda compilation tools, release 13.0, V13.0.88"
        /*0030*/ 	.string	"Build cuda_13.0.r13.0/compiler.36424714_0"
        /*0030*/ 	.string	"-arch sm_100 -m 64 "



//--------------------- .note.nv.cuinfo           --------------------------
	.section	.note.nv.cuinfo,"",@"SHT_NOTE"
	.sectionflags	@"SHF_NOTE_NV_CUINFO"
        /*0018*/ 	.short	0x0002
        /*001a*/ 	.short	0x0064
        /*001c*/ 	.short	0x0082
	.zero		2


//--------------------- .nv.info                  --------------------------
	.section	.nv.info,"",@"SHT_CUDA_INFO"
	.align	4


	//----- nvinfo : EIATTR_REGCOUNT
	.align		4
        /*0000*/ 	.byte	0x04, 0x2f
        /*0002*/ 	.short	(.L_1 - .L_0)
	.align		4
.L_0:
        /*0004*/ 	.word	index@(_Z7collatzllPi)
        /*0008*/ 	.word	0x0000000e


	//----- nvinfo : EIATTR_FRAME_SIZE
	.align		4
.L_1:
        /*000c*/ 	.byte	0x04, 0x11
        /*000e*/ 	.short	(.L_3 - .L_2)
	.align		4
.L_2:
        /*0010*/ 	.word	index@(_Z7collatzllPi)
        /*0014*/ 	.word	0x00000000


	//----- nvinfo : EIATTR_MIN_STACK_SIZE
	.align		4
.L_3:
        /*0018*/ 	.byte	0x04, 0x12
        /*001a*/ 	.short	(.L_5 - .L_4)
	.align		4
.L_4:
        /*001c*/ 	.word	index@(_Z7collatzllPi)
        /*0020*/ 	.word	0x00000000
.L_5:


//--------------------- .nv.compat                --------------------------
	.section	.nv.compat,"",@"SHT_CUDA_COMPAT_INFO"
	.align	4
        /*0000*/ 	.byte	0x02, 0x09, 0x00, 0x00, 0x02, 0x02, 0x01, 0x00, 0x02, 0x05, 0x05, 0x00, 0x03, 0x07, 0x01, 0x01
        /*0010*/ 	.byte	0x02, 0x03, 0x00, 0x00, 0x02, 0x06, 0x01, 0x00, 0x04, 0x0b, 0x08, 0x00, 0x09, 0x00, 0x00, 0x00
        /*0020*/ 	.byte	0x00, 0x00, 0x00, 0x00


//--------------------- .nv.info._Z7collatzllPi   --------------------------
	.section	.nv.info._Z7collatzllPi,"",@"SHT_CUDA_INFO"
	.sectionflags	@""
	.align	4


	//----- nvinfo : EIATTR_CUDA_API_VERSION
	.align		4
        /*0000*/ 	.byte	0x04, 0x37
        /*0002*/ 	.short	(.L_7 - .L_6)
.L_6:
        /*0004*/ 	.word	0x00000082


	//----- nvinfo : EIATTR_KPARAM_INFO
	.align		4
.L_7:
        /*0008*/ 	.byte	0x04, 0x17
        /*000a*/ 	.short	(.L_9 - .L_8)
.L_8:
        /*000c*/ 	.word	0x00000000
        /*0010*/ 	.short	0x0002
        /*0012*/ 	.short	0x0010
        /*0014*/ 	.byte	0x00, 0xf5, 0x21, 0x00


	//----- nvinfo : EIATTR_KPARAM_INFO
	.align		4
.L_9:
        /*0018*/ 	.byte	0x04, 0x17
        /*001a*/ 	.short	(.L_11 - .L_10)
.L_10:
        /*001c*/ 	.word	0x00000000
        /*0020*/ 	.short	0x0001
        /*0022*/ 	.short	0x0008
        /*0024*/ 	.byte	0x00, 0xf0, 0x21, 0x00


	//----- nvinfo : EIATTR_KPARAM_INFO
	.align		4
.L_11:
        /*0028*/ 	.byte	0x04, 0x17
        /*002a*/ 	.short	(.L_13 - .L_12)
.L_12:
        /*002c*/ 	.word	0x00000000
        /*0030*/ 	.short	0x0000
        /*0032*/ 	.short	0x0000
        /*0034*/ 	.byte	0x00, 0xf0, 0x21, 0x00


	//----- nvinfo : EIATTR_SPARSE_MMA_MASK
	.align		4
.L_13:
        /*0038*/ 	.byte	0x03, 0x50
        /*003a*/ 	.short	0x0000


	//----- nvinfo : EIATTR_MAXREG_COUNT
	.align		4
        /*003c*/ 	.byte	0x03, 0x1b
        /*003e*/ 	.short	0x00ff


	//----- nvinfo : EIATTR_MERCURY_ISA_VERSION
	.align		4
        /*0040*/ 	.byte	0x03, 0x5f
        /*0042*/ 	.short	0x0101


	//----- nvinfo : EIATTR_INT_WARP_WIDE_INSTR_OFFSETS
	.align		4
        /*0044*/ 	.byte	0x04, 0x31
        /*0046*/ 	.short	(.L_15 - .L_14)


	//   ....[0]....
.L_14:
        /*0048*/ 	.word	0x00000280


	//   ....[1]....
        /*004c*/ 	.word	0x00000290


	//----- nvinfo : EIATTR_VRC_CTA_INIT_COUNT
	.align		4
.L_15:
        /*0050*/ 	.byte	0x02, 0x4a
	.zero		1
	.zero		1


	//----- nvinfo : EIATTR_EXIT_INSTR_OFFSETS
	.align		4
        /*0054*/ 	.byte	0x04, 0x1c
        /*0056*/ 	.short	(.L_17 - .L_16)


	//   ....[0]....
.L_16:
        /*0058*/ 	.word	0x000000b0


	//   ....[1]....
        /*005c*/ 	.word	0x00000260


	//   ....[2]....
        /*0060*/ 	.word	0x000002e0


	//----- nvinfo : EIATTR_CRS_STACK_SIZE
	.align		4
.L_17:
        /*0064*/ 	.byte	0x04, 0x1e
        /*0066*/ 	.short	(.L_19 - .L_18)
.L_18:
        /*0068*/ 	.word	0x00000000


	//----- nvinfo : EIATTR_CBANK_PARAM_SIZE
	.align		4
.L_19:
        /*006c*/ 	.byte	0x03, 0x19
        /*006e*/ 	.short	0x0018


	//----- nvinfo : EIATTR_PARAM_CBANK
	.align		4
        /*0070*/ 	.byte	0x04, 0x0a
        /*0072*/ 	.short	(.L_21 - .L_20)
	.align		4
.L_20:
        /*0074*/ 	.word	index@(.nv.constant0._Z7collatzllPi)
        /*0078*/ 	.short	0x0380
        /*007a*/ 	.short	0x0018


	//----- nvinfo : EIATTR_SW_WAR
	.align		4
.L_21:
        /*007c*/ 	.byte	0x04, 0x36
        /*007e*/ 	.short	(.L_23 - .L_22)
.L_22:
        /*0080*/ 	.word	0x00000008
.L_23:


//--------------------- .nv.callgraph             --------------------------
	.section	.nv.callgraph,"",@"SHT_CUDA_CALLGRAPH"
	.align	4
	.sectionentsize	8
	.align		4
        /*0000*/ 	.word	0x00000000
	.align		4
        /*0004*/ 	.word	0xffffffff
	.align		4
        /*0008*/ 	.word	0x00000000
	.align		4
        /*000c*/ 	.word	0xfffffffe
	.align		4
        /*0010*/ 	.word	0x00000000
	.align		4
        /*0014*/ 	.word	0xfffffffd
	.align		4
        /*0018*/ 	.word	0x00000000
	.align		4
        /*001c*/ 	.word	0xfffffffc


//--------------------- .text._Z7collatzllPi      --------------------------
	.section	.text._Z7collatzllPi,"ax",@progbits
	.align	128
.text._Z7collatzllPi:
        .type           _Z7collatzllPi,@function
        .size           _Z7collatzllPi,(.L_x_4 - _Z7collatzllPi)
        .other          _Z7collatzllPi,@"STO_CUDA_ENTRY STV_DEFAULT"
_Z7collatzllPi:
[----:B------:R-:W-:Y:S01]  /*0000*/  LDC R1, c[0x0][0x37c] ;  /* 0x0000df00ff017b82 */ /* 0x000fe20000000800 */
[----:B------:R-:W0:Y:S07]  /*0010*/  S2R R2, SR_TID.X ;  /* 0x0000000000027919 */ /* 0x000e2e0000002100 */
[----:B------:R-:W0:Y:S01]  /*0020*/  S2UR UR4, SR_CTAID.X ;  /* 0x00000000000479c3 */ /* 0x000e220000002500 */
[----:B------:R-:W1:Y:S01]  /*0030*/  LDCU.128 UR8, c[0x0][0x380] ;  /* 0x00007000ff0877ac */ /* 0x000e620008000c00 */
[----:B------:R-:W-:-:S06]  /*0040*/  IMAD.MOV.U32 R3, RZ, RZ, RZ ;  /* 0x000000ffff037224 */ /* 0x000fcc00078e00ff */
[----:B------:R-:W0:Y:S02]  /*0050*/  LDC R5, c[0x0][0x360] ;  /* 0x0000d800ff057b82 */ /* 0x000e240000000800 */
[----:B0-----:R-:W-:-:S03]  /*0060*/  IMAD.WIDE.U32 R2, R5, UR4, R2 ;  /* 0x0000000405027c25 */ /* 0x001fc6000f8e0002 */
[----:B-1----:R-:W-:-:S04]  /*0070*/  LEA R6, P0, R2, UR8, 0x1 ;  /* 0x0000000802067c11 */ /* 0x002fc8000f8008ff */
[----:B------:R-:W-:Y:S02]  /*0080*/  LEA.HI.X R9, R2, UR9, R3, 0x1, P0 ;  /* 0x0000000902097c11 */ /* 0x000fe400080f0c03 */
[----:B------:R-:W-:-:S04]  /*0090*/  ISETP.GT.U32.AND P0, PT, R6, UR10, PT ;  /* 0x0000000a06007c0c */ /* 0x000fc8000bf04070 */
[----:B------:R-:W-:-:S13]  /*00a0*/  ISETP.GT.AND.EX P0, PT, R9, UR11, PT, P0 ;  /* 0x0000000b09007c0c */ /* 0x000fda000bf04300 */
[----:B------:R-:W-:Y:S05]  /*00b0*/  @P0 EXIT ;  /* 0x000000000000094d */ /* 0x000fea0003800000 */
[----:B------:R-:W0:Y:S01]  /*00c0*/  LDC.64 R2, c[0x0][0x390] ;  /* 0x0000e400ff027b82 */ /* 0x000e220000000a00 */
[----:B------:R-:W0:Y:S02]  /*00d0*/  LDCU.64 UR6, c[0x0][0x358] ;  /* 0x00006b00ff0677ac */ /* 0x000e240008000a00 */
[----:B0-----:R0:W5:Y:S01]  /*00e0*/  LDG.E R7, desc[UR6][R2.64] ;  /* 0x0000000602077981 */ /* 0x001162000c1e1900 */
[----:B------:R-:W-:Y:S01]  /*00f0*/  ISETP.NE.U32.AND P0, PT, R6, 0x1, PT ;  /* 0x000000010600780c */ /* 0x000fe20003f05070 */
[----:B------:R-:W-:Y:S01]  /*0100*/  BSSY.RECONVERGENT B0, `(.L_x_0) ;  /* 0x0000014000007945 */ /* 0x000fe20003800200 */
[----:B------:R-:W-:Y:S02]  /*0110*/  IMAD.MOV.U32 R0, RZ, RZ, 0x1 ;  /* 0x00000001ff007424 */ /* 0x000fe400078e00ff */
[----:B------:R-:W-:-:S13]  /*0120*/  ISETP.NE.AND.EX P0, PT, R9, RZ, PT, P0 ;  /* 0x000000ff0900720c */ /* 0x000fda0003f05300 */
[----:B0-----:R-:W-:Y:S05]  /*0130*/  @!P0 BRA `(.L_x_1) ;  /* 0x0000000000408947 */ /* 0x001fea0003800000 */
[----:B------:R-:W-:-:S07]  /*0140*/  IMAD.MOV.U32 R0, RZ, RZ, 0x1 ;  /* 0x00000001ff007424 */ /* 0x000fce00078e00ff */
.L_x_2:
[----:B------:R-:W-:Y:S01]  /*0150*/  LOP3.LUT R4, R6, 0x1, RZ, 0xc0, !PT ;  /* 0x0000000106047812 */ /* 0x000fe200078ec0ff */
[----:B------:R-:W-:-:S03]  /*0160*/  VIADD R0, R0, 0x1 ;  /* 0x0000000100007836 */ /* 0x000fc60000000000 */
[----:B------:R-:W-:-:S04]  /*0170*/  ISETP.NE.U32.AND P0, PT, R4, 0x1, PT ;  /* 0x000000010400780c */ /* 0x000fc80003f05070 */
[----:B------:R-:W-:-:S13]  /*0180*/  ISETP.NE.U32.AND.EX P0, PT, RZ, RZ, PT, P0 ;  /* 0x000000ffff00720c */ /* 0x000fda0003f05100 */
[----:B------:R-:W-:Y:S02]  /*0190*/  @!P0 IMAD.MOV.U32 R4, RZ, RZ, 0x1 ;  /* 0x00000001ff048424 */ /* 0x000fe400078e00ff */
[----:B------:R-:W-:Y:S02]  /*01a0*/  @!P0 IMAD.MOV.U32 R5, RZ, RZ, 0x0 ;  /* 0x00000000ff058424 */ /* 0x000fe400078e00ff */
[----:B------:R-:W-:Y:S02]  /*01b0*/  @!P0 IMAD R11, R9, 0x3, RZ ;  /* 0x00000003090b8824 */ /* 0x000fe400078e02ff */
[C---:B------:R-:W-:Y:S01]  /*01c0*/  @!P0 IMAD.WIDE.U32 R4, R6.reuse, 0x3, R4 ;  /* 0x0000000306048825 */ /* 0x040fe200078e0004 */
[--C-:B------:R-:W-:Y:S02]  /*01d0*/  @P0 SHF.R.S64 R6, R6, 0x1, R9.reuse ;  /* 0x0000000106060819 */ /* 0x100fe40000001009 */
[----:B------:R-:W-:Y:S01]  /*01e0*/  @P0 SHF.R.S32.HI R9, RZ, 0x1, R9 ;  /* 0x00000001ff090819 */ /* 0x000fe20000011409 */
[----:B------:R-:W-:-:S02]  /*01f0*/  @!P0 IMAD.MOV.U32 R6, RZ, RZ, R4 ;  /* 0x000000ffff068224 */ /* 0x000fc400078e0004 */
[----:B------:R-:W-:-:S03]  /*0200*/  @!P0 IMAD.IADD R9, R5, 0x1, R11 ;  /* 0x0000000105098824 */ /* 0x000fc600078e020b */
[----:B------:R-:W-:-:S04]  /*0210*/  ISETP.NE.U32.AND P0, PT, R6, 0x1, PT ;  /* 0x000000010600780c */ /* 0x000fc80003f05070 */
[----:B------:R-:W-:-:S13]  /*0220*/  ISETP.NE.AND.EX P0, PT, R9, RZ, PT, P0 ;  /* 0x000000ff0900720c */ /* 0x000fda0003f05300 */
[----:B------:R-:W-:Y:S05]  /*0230*/  @P0 BRA `(.L_x_2) ;  /* 0xfffffffc00c40947 */ /* 0x000fea000383ffff */
.L_x_1:
[----:B------:R-:W-:Y:S05]  /*0240*/  BSYNC.RECONVERGENT B0 ;  /* 0x0000000000007941 */ /* 0x000fea0003800200 */
.L_x_0:
[----:B-----5:R-:W-:-:S13]  /*0250*/  ISETP.GT.AND P0, PT, R0, R7, PT ;  /* 0x000000070000720c */ /* 0x020fda0003f04270 */
[----:B------:R-:W-:Y:S05]  /*0260*/  @!P0 EXIT ;  /* 0x000000000000894d */ /* 0x000fea0003800000 */
[----:B------:R-:W0:Y:S01]  /*0270*/  S2R R4, SR_LANEID ;  /* 0x0000000000047919 */ /* 0x000e220000000000 */
[----:B------:R-:W-:Y:S01]  /*0280*/  VOTEU.ANY UR4, UPT, PT ;  /* 0x0000000000047886 */ /* 0x000fe200038e0100 */
[----:B------:R-:W-:Y:S01]  /*0290*/  CREDUX.MAX.S32 UR5, R0 ;  /* 0x00000000000572cc */ /* 0x000fe20000000200 */
[----:B------:R-:W-:-:S12]  /*02a0*/  UFLO.U32 UR4, UR4 ;  /* 0x00000004000472bd */ /* 0x000fd800080e0000 */
[----:B------:R-:W-:Y:S01]  /*02b0*/  IMAD.U32 R5, RZ, RZ, UR5 ;  /* 0x00000005ff057e24 */ /* 0x000fe2000f8e00ff */
[----:B0-----:R-:W-:-:S13]  /*02c0*/  ISETP.EQ.U32.AND P0, PT, R4, UR4, PT ;  /* 0x0000000404007c0c */ /* 0x001fda000bf02070 */
[----:B------:R-:W-:Y:S01]  /*02d0*/  @P0 REDG.E.MAX.S32.STRONG.GPU desc[UR6][R2.64], R5 ;  /* 0x000000050200098e */ /* 0x000fe2000d12e306 */
[----:B------:R-:W-:Y:S05]  /*02e0*/  EXIT ;  /* 0x000000000000794d */ /* 0x000fea0003800000 */
.L_x_3:
[----:B------:R-:W-:-:S00]  /*02f0*/  BRA `(.L_x_3) ;  /* 0xfffffffc00fc7947 */ /* 0x000fc0000383ffff */
[----:B------:R-:W-:-:S00]  /*0300*/  NOP ;  /* 0x0000000000007918 */ /* 0x000fc00000000000 */
[----:B------:R-:W-:-:S00]  /*0310*/  NOP ;  /* 0x0000000000007918 */ /* 0x000fc00000000000 */
[----:B------:R-:W-:-:S00]  /*0320*/  NOP ;  /* 0x0000000000007918 */ /* 0x000fc00000000000 */
[----:B------:R-:W-:-:S00]  /*0330*/  NOP ;  /* 0x0000000000007918 */ /* 0x000fc00000000000 */
[----:B------:R-:W-:-:S00]  /*0340*/  NOP ;  /* 0x0000000000007918 */ /* 0x000fc00000000000 */
[----:B------:R-:W-:-:S00]  /*0350*/  NOP ;  /* 0x0000000000007918 */ /* 0x000fc00000000000 */
[----:B------:R-:W-:-:S00]  /*0360*/  NOP ;  /* 0x0000000000007918 */ /* 0x000fc00000000000 */
[----:B------:R-:W-:-:S00]  /*0370*/  NOP ;  /* 0x0000000000007918 */ /* 0x000fc00000000000 */
.L_x_4:


//--------------------- .nv.shared.reserved.0     --------------------------
	.section	.nv.shared.reserved.0,"aw",@nobits
	.weak		__nv_reservedSMEM_offset_0_alias
	.size		__nv_reservedSMEM_offset_0_alias, 0, 64
	.other		__nv_reservedSMEM_offset_0_alias,@"STO_CUDA_RESERVED_SHARED STV_DEFAULT"
__nv_reservedSMEM_offset_0_alias:
	.zero		0
	.zero		64


//--------------------- .nv.constant0._Z7collatzllPi --------------------------
	.section	.nv.constant0._Z7collatzllPi,"a",@progbits
	.sectionflags	@""
	.align	4
.nv.constant0._Z7collatzllPi:
	.zero		920


//--------------------- SYMBOLS --------------------------

	.type		.nv.reservedSmem.offset0,@object
	.size		.nv.reservedSmem.offset0,0x4
